//
// Generated by NVIDIA NVVM Compiler
//
// Compiler Build ID: CL-36424714
// Cuda compilation tools, release 13.0, V13.0.88
// Based on NVVM 20.0.0
//

.version 9.0
.target sm_100
.address_size 64

	// .globl	_Z8multiplyPfS_S_i

.visible .entry _Z8multiplyPfS_S_i(
	.param .u64 .ptr .align 1 _Z8multiplyPfS_S_i_param_0,
	.param .u64 .ptr .align 1 _Z8multiplyPfS_S_i_param_1,
	.param .u64 .ptr .align 1 _Z8multiplyPfS_S_i_param_2,
	.param .u32 _Z8multiplyPfS_S_i_param_3
)
{
	.reg .pred 	%p<10>;
	.reg .b32 	%r<37>;
	.reg .b32 	%f<88>;
	.reg .b64 	%rd<19>;

	ld.param.u64 	%rd7, [_Z8multiplyPfS_S_i_param_0];
	ld.param.u64 	%rd5, [_Z8multiplyPfS_S_i_param_1];
	ld.param.u64 	%rd6, [_Z8multiplyPfS_S_i_param_2];
	ld.param.u32 	%r22, [_Z8multiplyPfS_S_i_param_3];
	cvta.to.global.u64 	%rd1, %rd7;
	setp.lt.s32 	%p1, %r22, 1;
	@%p1 bra 	$L__BB0_13;
	mov.u32 	%r24, %ctaid.x;
	mov.u32 	%r25, %ntid.x;
	mov.u32 	%r26, %tid.x;
	mad.lo.s32 	%r27, %r25, %r24, %r26;
	cvta.to.global.u64 	%rd8, %rd5;
	cvta.to.global.u64 	%rd9, %rd6;
	mul.lo.s32 	%r1, %r22, %r27;
	mul.wide.s32 	%rd10, %r27, 4;
	add.s64 	%rd2, %rd8, %rd10;
	add.s64 	%rd3, %rd9, %rd10;
	and.b32  	%r2, %r22, 15;
	setp.lt.u32 	%p2, %r22, 16;
	mov.b32 	%r33, 0;
	@%p2 bra 	$L__BB0_4;
	and.b32  	%r33, %r22, 2147483632;
	neg.s32 	%r31, %r33;
	add.s64 	%rd4, %rd1, 32;
	mov.u32 	%r30, %r1;
$L__BB0_3:
	.pragma "nounroll";
	mul.wide.s32 	%rd11, %r30, 4;
	add.s64 	%rd12, %rd4, %rd11;
	ld.global.f32 	%f1, [%rd12+-32];
	ld.global.f32 	%f2, [%rd2];
	mul.f32 	%f3, %f1, %f2;
	st.global.f32 	[%rd3], %f3;
	ld.global.f32 	%f4, [%rd12+-28];
	ld.global.f32 	%f5, [%rd2];
	mul.f32 	%f6, %f4, %f5;
	st.global.f32 	[%rd3], %f6;
	ld.global.f32 	%f7, [%rd12+-24];
	ld.global.f32 	%f8, [%rd2];
	mul.f32 	%f9, %f7, %f8;
	st.global.f32 	[%rd3], %f9;
	ld.global.f32 	%f10, [%rd12+-20];
	ld.global.f32 	%f11, [%rd2];
	mul.f32 	%f12, %f10, %f11;
	st.global.f32 	[%rd3], %f12;
	ld.global.f32 	%f13, [%rd12+-16];
	ld.global.f32 	%f14, [%rd2];
	mul.f32 	%f15, %f13, %f14;
	st.global.f32 	[%rd3], %f15;
	ld.global.f32 	%f16, [%rd12+-12];
	ld.global.f32 	%f17, [%rd2];
	mul.f32 	%f18, %f16, %f17;
	st.global.f32 	[%rd3], %f18;
	ld.global.f32 	%f19, [%rd12+-8];
	ld.global.f32 	%f20, [%rd2];
	mul.f32 	%f21, %f19, %f20;
	st.global.f32 	[%rd3], %f21;
	ld.global.f32 	%f22, [%rd12+-4];
	ld.global.f32 	%f23, [%rd2];
	mul.f32 	%f24, %f22, %f23;
	st.global.f32 	[%rd3], %f24;
	ld.global.f32 	%f25, [%rd12];
	ld.global.f32 	%f26, [%rd2];
	mul.f32 	%f27, %f25, %f26;
	st.global.f32 	[%rd3], %f27;
	ld.global.f32 	%f28, [%rd12+4];
	ld.global.f32 	%f29, [%rd2];
	mul.f32 	%f30, %f28, %f29;
	st.global.f32 	[%rd3], %f30;
	ld.global.f32 	%f31, [%rd12+8];
	ld.global.f32 	%f32, [%rd2];
	mul.f32 	%f33, %f31, %f32;
	st.global.f32 	[%rd3], %f33;
	ld.global.f32 	%f34, [%rd12+12];
	ld.global.f32 	%f35, [%rd2];
	mul.f32 	%f36, %f34, %f35;
	st.global.f32 	[%rd3], %f36;
	ld.global.f32 	%f37, [%rd12+16];
	ld.global.f32 	%f38, [%rd2];
	mul.f32 	%f39, %f37, %f38;
	st.global.f32 	[%rd3], %f39;
	ld.global.f32 	%f40, [%rd12+20];
	ld.global.f32 	%f41, [%rd2];
	mul.f32 	%f42, %f40, %f41;
	st.global.f32 	[%rd3], %f42;
	ld.global.f32 	%f43, [%rd12+24];
	ld.global.f32 	%f44, [%rd2];
	mul.f32 	%f45, %f43, %f44;
	st.global.f32 	[%rd3], %f45;
	ld.global.f32 	%f46, [%rd12+28];
	ld.global.f32 	%f47, [%rd2];
	mul.f32 	%f48, %f46, %f47;
	st.global.f32 	[%rd3], %f48;
	add.s32 	%r31, %r31, 16;
	add.s32 	%r30, %r30, 16;
	setp.ne.s32 	%p3, %r31, 0;
	@%p3 bra 	$L__BB0_3;
$L__BB0_4:
	setp.eq.s32 	%p4, %r2, 0;
	@%p4 bra 	$L__BB0_13;
	and.b32  	%r10, %r22, 7;
	setp.lt.u32 	%p5, %r2, 8;
	@%p5 bra 	$L__BB0_7;
	add.s32 	%r28, %r33, %r1;
	mul.wide.s32 	%rd13, %r28, 4;
	add.s64 	%rd14, %rd1, %rd13;
	ld.global.f32 	%f49, [%rd14];
	ld.global.f32 	%f50, [%rd2];
	mul.f32 	%f51, %f49, %f50;
	st.global.f32 	[%rd3], %f51;
	ld.global.f32 	%f52, [%rd14+4];
	ld.global.f32 	%f53, [%rd2];
	mul.f32 	%f54, %f52, %f53;
	st.global.f32 	[%rd3], %f54;
	ld.global.f32 	%f55, [%rd14+8];
	ld.global.f32 	%f56, [%rd2];
	mul.f32 	%f57, %f55, %f56;
	st.global.f32 	[%rd3], %f57;
	ld.global.f32 	%f58, [%rd14+12];
	ld.global.f32 	%f59, [%rd2];
	mul.f32 	%f60, %f58, %f59;
	st.global.f32 	[%rd3], %f60;
	ld.global.f32 	%f61, [%rd14+16];
	ld.global.f32 	%f62, [%rd2];
	mul.f32 	%f63, %f61, %f62;
	st.global.f32 	[%rd3], %f63;
	ld.global.f32 	%f64, [%rd14+20];
	ld.global.f32 	%f65, [%rd2];
	mul.f32 	%f66, %f64, %f65;
	st.global.f32 	[%rd3], %f66;
	ld.global.f32 	%f67, [%rd14+24];
	ld.global.f32 	%f68, [%rd2];
	mul.f32 	%f69, %f67, %f68;
	st.global.f32 	[%rd3], %f69;
	ld.global.f32 	%f70, [%rd14+28];
	ld.global.f32 	%f71, [%rd2];
	mul.f32 	%f72, %f70, %f71;
	st.global.f32 	[%rd3], %f72;
	add.s32 	%r33, %r33, 8;
$L__BB0_7:
	setp.eq.s32 	%p6, %r10, 0;
	@%p6 bra 	$L__BB0_13;
	and.b32  	%r13, %r22, 3;
	setp.lt.u32 	%p7, %r10, 4;
	@%p7 bra 	$L__BB0_10;
	add.s32 	%r29, %r33, %r1;
	mul.wide.s32 	%rd15, %r29, 4;
	add.s64 	%rd16, %rd1, %rd15;
	ld.global.f32 	%f73, [%rd16];
	ld.global.f32 	%f74, [%rd2];
	mul.f32 	%f75, %f73, %f74;
	st.global.f32 	[%rd3], %f75;
	ld.global.f32 	%f76, [%rd16+4];
	ld.global.f32 	%f77, [%rd2];
	mul.f32 	%f78, %f76, %f77;
	st.global.f32 	[%rd3], %f78;
	ld.global.f32 	%f79, [%rd16+8];
	ld.global.f32 	%f80, [%rd2];
	mul.f32 	%f81, %f79, %f80;
	st.global.f32 	[%rd3], %f81;
	ld.global.f32 	%f82, [%rd16+12];
	ld.global.f32 	%f83, [%rd2];
	mul.f32 	%f84, %f82, %f83;
	st.global.f32 	[%rd3], %f84;
	add.s32 	%r33, %r33, 4;
$L__BB0_10:
	setp.eq.s32 	%p8, %r13, 0;
	@%p8 bra 	$L__BB0_13;
	add.s32 	%r36, %r33, %r1;
	neg.s32 	%r35, %r13;
$L__BB0_12:
	.pragma "nounroll";
	mul.wide.s32 	%rd17, %r36, 4;
	add.s64 	%rd18, %rd1, %rd17;
	ld.global.f32 	%f85, [%rd18];
	ld.global.f32 	%f86, [%rd2];
	mul.f32 	%f87, %f85, %f86;
	st.global.f32 	[%rd3], %f87;
	add.s32 	%r36, %r36, 1;
	add.s32 	%r35, %r35, 1;
	setp.ne.s32 	%p9, %r35, 0;
	@%p9 bra 	$L__BB0_12;
$L__BB0_13:
	ret;

}


// ===== COMPILED SASS (sm_100) =====

	.target	sm_100

	.elftype	@"ET_EXEC"


//--------------------- .note.nv.tkinfo           --------------------------
	.section	.note.nv.tkinfo,"",@"SHT_NOTE"
	.sectionflags	@"SHF_NOTE_NV_TKINFO"
	.tkinfo
        /*0018*/ 	.word	0x00000002
        /*0030*/ 	.string	""
        /*0030*/ 	.string	"ptxas"
        /*0030*/ 	.string	"Cuda compilation tools, release 13.0, V13.0.88"
        /*0030*/ 	.string	"Build cuda_13.0.r13.0/compiler.36424714_0"
        /*0030*/ 	.string	"-arch sm_100 -m 64 "



//--------------------- .note.nv.cuinfo           --------------------------
	.section	.note.nv.cuinfo,"",@"SHT_NOTE"
	.sectionflags	@"SHF_NOTE_NV_CUINFO"
        /*0018*/ 	.short	0x0002
        /*001a*/ 	.short	0x0064
        /*001c*/ 	.short	0x0082
	.zero		2


//--------------------- .nv.info                  --------------------------
	.section	.nv.info,"",@"SHT_CUDA_INFO"
	.align	4


	//----- nvinfo : EIATTR_REGCOUNT
	.align		4
        /*0000*/ 	.byte	0x04, 0x2f
        /*0002*/ 	.short	(.L_1 - .L_0)
	.align		4
.L_0:
        /*0004*/ 	.word	index@(_Z8multiplyPfS_S_i)
        /*0008*/ 	.word	0x00000016


	//----- nvinfo : EIATTR_FRAME_SIZE
	.align		4
.L_1:
        /*000c*/ 	.byte	0x04, 0x11
        /*000e*/ 	.short	(.L_3 - .L_2)
	.align		4
.L_2:
        /*0010*/ 	.word	index@(_Z8multiplyPfS_S_i)
        /*0014*/ 	.word	0x00000000


	//----- nvinfo : EIATTR_MIN_STACK_SIZE
	.align		4
.L_3:
        /*0018*/ 	.byte	0x04, 0x12
        /*001a*/ 	.short	(.L_5 - .L_4)
	.align		4
.L_4:
        /*001c*/ 	.word	index@(_Z8multiplyPfS_S_i)
        /*0020*/ 	.word	0x00000000
.L_5:


//--------------------- .nv.compat                --------------------------
	.section	.nv.compat,"",@"SHT_CUDA_COMPAT_INFO"
	.align	4
        /*0000*/ 	.byte	0x02, 0x09, 0x00, 0x00, 0x02, 0x02, 0x01, 0x00, 0x02, 0x05, 0x05, 0x00, 0x03, 0x07, 0x01, 0x01
        /*0010*/ 	.byte	0x02, 0x03, 0x00, 0x00, 0x02, 0x06, 0x01, 0x00, 0x04, 0x0b, 0x08, 0x00, 0x09, 0x00, 0x00, 0x00
        /*0020*/ 	.byte	0x00, 0x00, 0x00, 0x00


//--------------------- .nv.info._Z8multiplyPfS_S_i --------------------------
	.section	.nv.info._Z8multiplyPfS_S_i,"",@"SHT_CUDA_INFO"
	.sectionflags	@""
	.align	4


	//----- nvinfo : EIATTR_CUDA_API_VERSION
	.align		4
        /*0000*/ 	.byte	0x04, 0x37
        /*0002*/ 	.short	(.L_7 - .L_6)
.L_6:
        /*0004*/ 	.word	0x00000082


	//----- nvinfo : EIATTR_KPARAM_INFO
	.align		4
.L_7:
        /*0008*/ 	.byte	0x04, 0x17
        /*000a*/ 	.short	(.L_9 - .L_8)
.L_8:
        /*000c*/ 	.word	0x00000000
        /*0010*/ 	.short	0x0003
        /*0012*/ 	.short	0x0018
        /*0014*/ 	.byte	0x00, 0xf0, 0x11, 0x00


	//----- nvinfo : EIATTR_KPARAM_INFO
	.align		4
.L_9:
        /*0018*/ 	.byte	0x04, 0x17
        /*001a*/ 	.short	(.L_11 - .L_10)
.L_10:
        /*001c*/ 	.word	0x00000000
        /*0020*/ 	.short	0x0002
        /*0022*/ 	.short	0x0010
        /*0024*/ 	.byte	0x00, 0xf5, 0x21, 0x00


	//----- nvinfo : EIATTR_KPARAM_INFO
	.align		4
.L_11:
        /*0028*/ 	.byte	0x04, 0x17
        /*002a*/ 	.short	(.L_13 - .L_12)
.L_12:
        /*002c*/ 	.word	0x00000000
        /*0030*/ 	.short	0x0001
        /*0032*/ 	.short	0x0008
        /*0034*/ 	.byte	0x00, 0xf5, 0x21, 0x00


	//----- nvinfo : EIATTR_KPARAM_INFO
	.align		4
.L_13:
        /*0038*/ 	.byte	0x04, 0x17
        /*003a*/ 	.short	(.L_15 - .L_14)
.L_14:
        /*003c*/ 	.word	0x00000000
        /*0040*/ 	.short	0x0000
        /*0042*/ 	.short	0x0000
        /*0044*/ 	.byte	0x00, 0xf5, 0x21, 0x00


	//----- nvinfo : EIATTR_SPARSE_MMA_MASK
	.align		4
.L_15:
        /*0048*/ 	.byte	0x03, 0x50
        /*004a*/ 	.short	0x0000


	//----- nvinfo : EIATTR_MAXREG_COUNT
	.align		4
        /*004c*/ 	.byte	0x03, 0x1b
        /*004e*/ 	.short	0x00ff


	//----- nvinfo : EIATTR_MERCURY_ISA_VERSION
	.align		4
        /*0050*/ 	.byte	0x03, 0x5f
        /*0052*/ 	.short	0x0101


	//----- nvinfo : EIATTR_VRC_CTA_INIT_COUNT
	.align		4
        /*0054*/ 	.byte	0x02, 0x4a
	.zero		1
	.zero		1


	//----- nvinfo : EIATTR_EXIT_INSTR_OFFSETS
	.align		4
        /*0058*/ 	.byte	0x04, 0x1c
        /*005a*/ 	.short	(.L_17 - .L_16)


	//   ....[0]....
.L_16:
        /*005c*/ 	.word	0x00000030


	//   ....[1]....
        /*0060*/ 	.word	0x00000600


	//   ....[2]....
        /*0064*/ 	.word	0x00000890


	//   ....[3]....
        /*0068*/ 	.word	0x00000a20


	//   ....[4]....
        /*006c*/ 	.word	0x00000af0


	//----- nvinfo : EIATTR_CBANK_PARAM_SIZE
	.align		4
.L_17:
        /*0070*/ 	.byte	0x03, 0x19
        /*0072*/ 	.short	0x001c


	//----- nvinfo : EIATTR_PARAM_CBANK
	.align		4
        /*0074*/ 	.byte	0x04, 0x0a
        /*0076*/ 	.short	(.L_19 - .L_18)
	.align		4
.L_18:
        /*0078*/ 	.word	index@(.nv.constant0._Z8multiplyPfS_S_i)
        /*007c*/ 	.short	0x0380
        /*007e*/ 	.short	0x001c


	//----- nvinfo : EIATTR_SW_WAR
	.align		4
.L_19:
        /*0080*/ 	.byte	0x04, 0x36
        /*0082*/ 	.short	(.L_21 - .L_20)
.L_20:
        /*0084*/ 	.word	0x00000008
.L_21:


//--------------------- .nv.callgraph             --------------------------
	.section	.nv.callgraph,"",@"SHT_CUDA_CALLGRAPH"
	.align	4
	.sectionentsize	8
	.align		4
        /*0000*/ 	.word	0x00000000
	.align		4
        /*0004*/ 	.word	0xffffffff
	.align		4
        /*0008*/ 	.word	0x00000000
	.align		4
        /*000c*/ 	.word	0xfffffffe
	.align		4
        /*0010*/ 	.word	0x00000000
	.align		4
        /*0014*/ 	.word	0xfffffffd
	.align		4
        /*0018*/ 	.word	0x00000000
	.align		4
        /*001c*/ 	.word	0xfffffffc


//--------------------- .text._Z8multiplyPfS_S_i  --------------------------
	.section	.text._Z8multiplyPfS_S_i,"ax",@progbits
	.align	128
        .global         _Z8multiplyPfS_S_i
        .type           _Z8multiplyPfS_S_i,@function
        .size           _Z8multiplyPfS_S_i,(.L_x_6 - _Z8multiplyPfS_S_i)
        .other          _Z8multiplyPfS_S_i,@"STO_CUDA_ENTRY STV_DEFAULT"
_Z8multiplyPfS_S_i:
.text._Z8multiplyPfS_S_i:
[----:B------:R-:W-:Y:S08]  /*0000*/  LDC R1, c[0x0][0x37c] ;  /* 0x0000df00ff017b82 */ /* 0x000ff00000000800 */
[----:B------:R-:W0:Y:S02]  /*0010*/  LDC R6, c[0x0][0x398] ;  /* 0x0000e600ff067b82 */ /* 0x000e240000000800 */
[----:B0-----:R-:W-:-:S13]  /*0020*/  ISETP.GE.AND P0, PT, R6, 0x1, PT ;  /* 0x000000010600780c */ /* 0x001fda0003f06270 */
[----:B------:R-:W-:Y:S05]  /*0030*/  @!P0 EXIT ;  /* 0x000000000000894d */ /* 0x000fea0003800000 */
[----:B------:R-:W0:Y:S01]  /*0040*/  S2R R0, SR_TID.X ;  /* 0x0000000000007919 */ /* 0x000e220000002100 */
[----:B------:R-:W0:Y:S01]  /*0050*/  S2UR UR4, SR_CTAID.X ;  /* 0x00000000000479c3 */ /* 0x000e220000002500 */
[C---:B------:R-:W-:Y:S01]  /*0060*/  ISETP.GE.U32.AND P1, PT, R6.reuse, 0x10, PT ;  /* 0x000000100600780c */ /* 0x040fe20003f26070 */
[----:B------:R-:W1:Y:S01]  /*0070*/  LDCU.64 UR6, c[0x0][0x358] ;  /* 0x00006b00ff0677ac */ /* 0x000e620008000a00 */
[----:B------:R-:W-:-:S04]  /*0080*/  LOP3.LUT R14, R6, 0xf, RZ, 0xc0, !PT ;  /* 0x0000000f060e7812 */ /* 0x000fc800078ec0ff */
[----:B------:R-:W-:Y:S01]  /*0090*/  ISETP.NE.AND P0, PT, R14, RZ, PT ;  /* 0x000000ff0e00720c */ /* 0x000fe20003f05270 */
[----:B------:R-:W0:Y:S08]  /*00a0*/  LDC R7, c[0x0][0x360] ;  /* 0x0000d800ff077b82 */ /* 0x000e300000000800 */
[----:B------:R-:W2:Y:S08]  /*00b0*/  LDC.64 R2, c[0x0][0x388] ;  /* 0x0000e200ff027b82 */ /* 0x000eb00000000a00 */
[----:B------:R-:W3:Y:S01]  /*00c0*/  LDC.64 R4, c[0x0][0x390] ;  /* 0x0000e400ff047b82 */ /* 0x000ee20000000a00 */
[----:B0-----:R-:W-:-:S02]  /*00d0*/  IMAD R7, R7, UR4, R0 ;  /* 0x0000000407077c24 */ /* 0x001fc4000f8e0200 */
[----:B------:R-:W-:Y:S02]  /*00e0*/  HFMA2 R0, -RZ, RZ, 0, 0 ;  /* 0x00000000ff007431 */ /* 0x000fe400000001ff */
[----:B--2---:R-:W-:-:S04]  /*00f0*/  IMAD.WIDE R2, R7, 0x4, R2 ;  /* 0x0000000407027825 */ /* 0x004fc800078e0202 */
[----:B---3--:R-:W-:-:S04]  /*0100*/  IMAD.WIDE R4, R7, 0x4, R4 ;  /* 0x0000000407047825 */ /* 0x008fc800078e0204 */
[----:B------:R-:W-:Y:S01]  /*0110*/  IMAD R7, R7, R6, RZ ;  /* 0x0000000607077224 */ /* 0x000fe200078e02ff */
[----:B-1----:R-:W-:Y:S06]  /*0120*/  @!P1 BRA `(.L_x_0) ;  /* 0x0000000400349947 */ /* 0x002fec0003800000 */
[----:B------:R-:W0:Y:S01]  /*0130*/  LDCU.64 UR4, c[0x0][0x380] ;  /* 0x00007000ff0477ac */ /* 0x000e220008000a00 */
[----:B------:R-:W-:Y:S02]  /*0140*/  LOP3.LUT R0, R6, 0x7ffffff0, RZ, 0xc0, !PT ;  /* 0x7ffffff006007812 */ /* 0x000fe400078ec0ff */
[----:B------:R-:W-:Y:S02]  /*0150*/  MOV R10, R7 ;  /* 0x00000007000a7202 */ /* 0x000fe40000000f00 */
[----:B------:R-:W-:Y:S01]  /*0160*/  IADD3 R11, PT, PT, -R0, RZ, RZ ;  /* 0x000000ff000b7210 */ /* 0x000fe20007ffe1ff */
[----:B0-----:R-:W-:-:S04]  /*0170*/  UIADD3 UR4, UP0, UPT, UR4, 0x20, URZ ;  /* 0x0000002004047890 */ /* 0x001fc8000ff1e0ff */
[----:B------:R-:W-:-:S12]  /*0180*/  UIADD3.X UR5, UPT, UPT, URZ, UR5, URZ, UP0, !UPT ;  /* 0x00000005ff057290 */ /* 0x000fd800087fe4ff */
.L_x_1:
[----:B------:R-:W-:Y:S01]  /*0190*/  MOV R8, UR4 ;  /* 0x0000000400087c02 */ /* 0x000fe20008000f00 */
[----:B0-----:R-:W2:Y:S01]  /*01a0*/  LDG.E R13, desc[UR6][R2.64] ;  /* 0x00000006020d7981 */ /* 0x001ea2000c1e1900 */
[----:B------:R-:W-:-:S03]  /*01b0*/  MOV R9, UR5 ;  /* 0x0000000500097c02 */ /* 0x000fc60008000f00 */
[----:B------:R-:W-:-:S05]  /*01c0*/  IMAD.WIDE R8, R10, 0x4, R8 ;  /* 0x000000040a087825 */ /* 0x000fca00078e0208 */
[----:B------:R-:W2:Y:S02]  /*01d0*/  LDG.E R12, desc[UR6][R8.64+-0x20] ;  /* 0xffffe006080c7981 */ /* 0x000ea4000c1e1900 */
[----:B--2---:R-:W-:-:S05]  /*01e0*/  FMUL R13, R12, R13 ;  /* 0x0000000d0c0d7220 */ /* 0x004fca0000400000 */
[----:B------:R0:W-:Y:S04]  /*01f0*/  STG.E desc[UR6][R4.64], R13 ;  /* 0x0000000d04007986 */ /* 0x0001e8000c101906 */
[----:B------:R-:W2:Y:S04]  /*0200*/  LDG.E R12, desc[UR6][R8.64+-0x1c] ;  /* 0xffffe406080c7981 */ /* 0x000ea8000c1e1900 */
[----:B------:R-:W2:Y:S02]  /*0210*/  LDG.E R15, desc[UR6][R2.64] ;  /* 0x00000006020f7981 */ /* 0x000ea4000c1e1900 */
[----:B--2---:R-:W-:-:S05]  /*0220*/  FMUL R15, R12, R15 ;  /* 0x0000000f0c0f7220 */ /* 0x004fca0000400000 */
[----:B------:R1:W-:Y:S04]  /*0230*/  STG.E desc[UR6][R4.64], R15 ;  /* 0x0000000f04007986 */ /* 0x0003e8000c101906 */
[----:B------:R-:W2:Y:S04]  /*0240*/  LDG.E R12, desc[UR6][R8.64+-0x18] ;  /* 0xffffe806080c7981 */ /* 0x000ea8000c1e1900 */
[----:B------:R-:W2:Y:S02]  /*0250*/  LDG.E R17, desc[UR6][R2.64] ;  /* 0x0000000602117981 */ /* 0x000ea4000c1e1900 */
[----:B--2---:R-:W-:-:S05]  /*0260*/  FMUL R17, R12, R17 ;  /* 0x000000110c117220 */ /* 0x004fca0000400000 */
[----:B------:R2:W-:Y:S04]  /*0270*/  STG.E desc[UR6][R4.64], R17 ;  /* 0x0000001104007986 */ /* 0x0005e8000c101906 */
[----:B------:R-:W3:Y:S04]  /*0280*/  LDG.E R12, desc[UR6][R8.64+-0x14] ;  /* 0xffffec06080c7981 */ /* 0x000ee8000c1e1900 */
[----:B------:R-:W3:Y:S02]  /*0290*/  LDG.E R19, desc[UR6][R2.64] ;  /* 0x0000000602137981 */ /* 0x000ee4000c1e1900 */
[----:B---3--:R-:W-:-:S05]  /*02a0*/  FMUL R19, R12, R19 ;  /* 0x000000130c137220 */ /* 0x008fca0000400000 */
[----:B------:R3:W-:Y:S04]  /*02b0*/  STG.E desc[UR6][R4.64], R19 ;  /* 0x0000001304007986 */ /* 0x0007e8000c101906 */
[----:B------:R-:W4:Y:S04]  /*02c0*/  LDG.E R12, desc[UR6][R8.64+-0x10] ;  /* 0xfffff006080c7981 */ /* 0x000f28000c1e1900 */
[----:B0-----:R-:W4:Y:S02]  /*02d0*/  LDG.E R13, desc[UR6][R2.64] ;  /* 0x00000006020d7981 */ /* 0x001f24000c1e1900 */
[----:B----4-:R-:W-:-:S05]  /*02e0*/  FMUL R13, R12, R13 ;  /* 0x0000000d0c0d7220 */ /* 0x010fca0000400000 */
[----:B------:R0:W-:Y:S04]  /*02f0*/  STG.E desc[UR6][R4.64], R13 ;  /* 0x0000000d04007986 */ /* 0x0001e8000c101906 */
[----:B------:R-:W4:Y:S04]  /*0300*/  LDG.E R12, desc[UR6][R8.64+-0xc] ;  /* 0xfffff406080c7981 */ /* 0x000f28000c1e1900 */
[----:B-1----:R-:W4:Y:S02]  /*0310*/  LDG.E R15, desc[UR6][R2.64] ;  /* 0x00000006020f7981 */ /* 0x002f24000c1e1900 */
[----:B----4-:R-:W-:-:S05]  /*0320*/  FMUL R15, R12, R15 ;  /* 0x0000000f0c0f7220 */ /* 0x010fca0000400000 */
[----:B------:R1:W-:Y:S04]  /*0330*/  STG.E desc[UR6][R4.64], R15 ;  /* 0x0000000f04007986 */ /* 0x0003e8000c101906 */
[----:B------:R-:W4:Y:S04]  /*0340*/  LDG.E R12, desc[UR6][R8.64+-0x8] ;  /* 0xfffff806080c7981 */ /* 0x000f28000c1e1900 */
[----:B--2---:R-:W4:Y:S02]  /*0350*/  LDG.E R17, desc[UR6][R2.64] ;  /* 0x0000000602117981 */ /* 0x004f24000c1e1900 */
[----:B----4-:R-:W-:-:S05]  /*0360*/  FMUL R17, R12, R17 ;  /* 0x000000110c117220 */ /* 0x010fca0000400000 */
[----:B------:R2:W-:Y:S04]  /*0370*/  STG.E desc[UR6][R4.64], R17 ;  /* 0x0000001104007986 */ /* 0x0005e8000c101906 */
[----:B------:R-:W4:Y:S04]  /*0380*/  LDG.E R12, desc[UR6][R8.64+-0x4] ;  /* 0xfffffc06080c7981 */ /* 0x000f28000c1e1900 */
[----:B---3--:R-:W4:Y:S02]  /*0390*/  LDG.E R19, desc[UR6][R2.64] ;  /* 0x0000000602137981 */ /* 0x008f24000c1e1900 */
[----:B----4-:R-:W-:-:S05]  /*03a0*/  FMUL R19, R12, R19 ;  /* 0x000000130c137220 */ /* 0x010fca0000400000 */
        /* <DEDUP_REMOVED lines=26> */
[----:B--2---:R-:W4:Y:S01]  /*0550*/  LDG.E R17, desc[UR6][R2.64] ;  /* 0x0000000602117981 */ /* 0x004f22000c1e1900 */
[----:B------:R-:W-:Y:S01]  /*0560*/  IADD3 R11, PT, PT, R11, 0x10, RZ ;  /* 0x000000100b0b7810 */ /* 0x000fe20007ffe0ff */
[----:B----4-:R-:W-:-:S05]  /*0570*/  FMUL R17, R12, R17 ;  /* 0x000000110c117220 */ /* 0x010fca0000400000 */
[----:B------:R0:W-:Y:S04]  /*0580*/  STG.E desc[UR6][R4.64], R17 ;  /* 0x0000001104007986 */ /* 0x0001e8000c101906 */
[----:B------:R-:W2:Y:S04]  /*0590*/  LDG.E R12, desc[UR6][R8.64+0x1c] ;  /* 0x00001c06080c7981 */ /* 0x000ea8000c1e1900 */
[----:B---3--:R-:W2:Y:S01]  /*05a0*/  LDG.E R19, desc[UR6][R2.64] ;  /* 0x0000000602137981 */ /* 0x008ea2000c1e1900 */
[----:B------:R-:W-:Y:S02]  /*05b0*/  ISETP.NE.AND P1, PT, R11, RZ, PT ;  /* 0x000000ff0b00720c */ /* 0x000fe40003f25270 */
[----:B------:R-:W-:Y:S01]  /*05c0*/  IADD3 R10, PT, PT, R10, 0x10, RZ ;  /* 0x000000100a0a7810 */ /* 0x000fe20007ffe0ff */
[----:B--2---:R-:W-:-:S05]  /*05d0*/  FMUL R19, R12, R19 ;  /* 0x000000130c137220 */ /* 0x004fca0000400000 */
[----:B------:R0:W-:Y:S05]  /*05e0*/  STG.E desc[UR6][R4.64], R19 ;  /* 0x0000001304007986 */ /* 0x0001ea000c101906 */
[----:B------:R-:W-:Y:S05]  /*05f0*/  @P1 BRA `(.L_x_1) ;  /* 0xfffffff800e41947 */ /* 0x000fea000383ffff */
.L_x_0:
[----:B------:R-:W-:Y:S05]  /*0600*/  @!P0 EXIT ;  /* 0x000000000000894d */ /* 0x000fea0003800000 */
[----:B------:R-:W-:Y:S02]  /*0610*/  ISETP.GE.U32.AND P0, PT, R14, 0x8, PT ;  /* 0x000000080e00780c */ /* 0x000fe40003f06070 */
[----:B------:R-:W-:-:S04]  /*0620*/  LOP3.LUT R12, R6, 0x7, RZ, 0xc0, !PT ;  /* 0x00000007060c7812 */ /* 0x000fc800078ec0ff */
[----:B------:R-:W-:-:S07]  /*0630*/  ISETP.NE.AND P1, PT, R12, RZ, PT ;  /* 0x000000ff0c00720c */ /* 0x000fce0003f25270 */
[----:B------:R-:W-:Y:S06]  /*0640*/  @!P0 BRA `(.L_x_2) ;  /* 0x0000000000908947 */ /* 0x000fec0003800000 */
[----:B------:R-:W1:Y:S01]  /*0650*/  LDC.64 R8, c[0x0][0x380] ;  /* 0x0000e000ff087b82 */ /* 0x000e620000000a00 */
[----:B------:R-:W-:-:S05]  /*0660*/  IADD3 R11, PT, PT, R7, R0, RZ ;  /* 0x00000000070b7210 */ /* 0x000fca0007ffe0ff */
[----:B-1----:R-:W-:Y:S02]  /*0670*/  IMAD.WIDE R8, R11, 0x4, R8 ;  /* 0x000000040b087825 */ /* 0x002fe400078e0208 */
[----:B------:R-:W2:Y:S04]  /*0680*/  LDG.E R11, desc[UR6][R2.64] ;  /* 0x00000006020b7981 */ /* 0x000ea8000c1e1900 */
[----:B------:R-:W2:Y:S02]  /*0690*/  LDG.E R10, desc[UR6][R8.64] ;  /* 0x00000006080a7981 */ /* 0x000ea4000c1e1900 */
[----:B--2---:R-:W-:-:S05]  /*06a0*/  FMUL R11, R10, R11 ;  /* 0x0000000b0a0b7220 */ /* 0x004fca0000400000 */
[----:B------:R1:W-:Y:S04]  /*06b0*/  STG.E desc[UR6][R4.64], R11 ;  /* 0x0000000b04007986 */ /* 0x0003e8000c101906 */
[----:B------:R-:W2:Y:S04]  /*06c0*/  LDG.E R10, desc[UR6][R8.64+0x4] ;  /* 0x00000406080a7981 */ /* 0x000ea8000c1e1900 */
[----:B0-----:R-:W2:Y:S02]  /*06d0*/  LDG.E R13, desc[UR6][R2.64] ;  /* 0x00000006020d7981 */ /* 0x001ea4000c1e1900 */
        /* <DEDUP_REMOVED lines=11> */
[----:B-1----:R-:W4:Y:S02]  /*0790*/  LDG.E R11, desc[UR6][R2.64] ;  /* 0x00000006020b7981 */ /* 0x002f24000c1e1900 */
[----:B----4-:R-:W-:-:S05]  /*07a0*/  FMUL R11, R10, R11 ;  /* 0x0000000b0a0b7220 */ /* 0x010fca0000400000 */
[----:B------:R1:W-:Y:S04]  /*07b0*/  STG.E desc[UR6][R4.64], R11 ;  /* 0x0000000b04007986 */ /* 0x0003e8000c101906 */
[----:B------:R-:W4:Y:S04]  /*07c0*/  LDG.E R10, desc[UR6][R8.64+0x14] ;  /* 0x00001406080a7981 */ /* 0x000f28000c1e1900 */
[----:B0-----:R-:W4:Y:S02]  /*07d0*/  LDG.E R13, desc[UR6][R2.64] ;  /* 0x00000006020d7981 */ /* 0x001f24000c1e1900 */
[----:B----4-:R-:W-:-:S05]  /*07e0*/  FMUL R13, R10, R13 ;  /* 0x0000000d0a0d7220 */ /* 0x010fca0000400000 */
[----:B------:R1:W-:Y:S04]  /*07f0*/  STG.E desc[UR6][R4.64], R13 ;  /* 0x0000000d04007986 */ /* 0x0003e8000c101906 */
[----:B------:R-:W4:Y:S04]  /*0800*/  LDG.E R10, desc[UR6][R8.64+0x18] ;  /* 0x00001806080a7981 */ /* 0x000f28000c1e1900 */
[----:B--2---:R-:W4:Y:S02]  /*0810*/  LDG.E R15, desc[UR6][R2.64] ;  /* 0x00000006020f7981 */ /* 0x004f24000c1e1900 */
[----:B----4-:R-:W-:-:S05]  /*0820*/  FMUL R15, R10, R15 ;  /* 0x0000000f0a0f7220 */ /* 0x010fca0000400000 */
[----:B------:R1:W-:Y:S04]  /*0830*/  STG.E desc[UR6][R4.64], R15 ;  /* 0x0000000f04007986 */ /* 0x0003e8000c101906 */
[----:B------:R-:W2:Y:S04]  /*0840*/  LDG.E R10, desc[UR6][R8.64+0x1c] ;  /* 0x00001c06080a7981 */ /* 0x000ea8000c1e1900 */
[----:B---3--:R-:W2:Y:S01]  /*0850*/  LDG.E R17, desc[UR6][R2.64] ;  /* 0x0000000602117981 */ /* 0x008ea2000c1e1900 */
[----:B------:R-:W-:Y:S01]  /*0860*/  IADD3 R0, PT, PT, R0, 0x8, RZ ;  /* 0x0000000800007810 */ /* 0x000fe20007ffe0ff */
[----:B--2---:R-:W-:-:S05]  /*0870*/  FMUL R17, R10, R17 ;  /* 0x000000110a117220 */ /* 0x004fca0000400000 */
[----:B------:R1:W-:Y:S02]  /*0880*/  STG.E desc[UR6][R4.64], R17 ;  /* 0x0000001104007986 */ /* 0x0003e4000c101906 */
.L_x_2:
[----:B------:R-:W-:Y:S05]  /*0890*/  @!P1 EXIT ;  /* 0x000000000000994d */ /* 0x000fea0003800000 */
[----:B------:R-:W-:Y:S02]  /*08a0*/  ISETP.GE.U32.AND P0, PT, R12, 0x4, PT ;  /* 0x000000040c00780c */ /* 0x000fe40003f06070 */
[----:B------:R-:W-:-:S04]  /*08b0*/  LOP3.LUT R6, R6, 0x3, RZ, 0xc0, !PT ;  /* 0x0000000306067812 */ /* 0x000fc800078ec0ff */
[----:B------:R-:W-:-:S07]  /*08c0*/  ISETP.NE.AND P1, PT, R6, RZ, PT ;  /* 0x000000ff0600720c */ /* 0x000fce0003f25270 */
[----:B------:R-:W-:Y:S06]  /*08d0*/  @!P0 BRA `(.L_x_3) ;  /* 0x0000000000508947 */ /* 0x000fec0003800000 */
[----:B------:R-:W2:Y:S01]  /*08e0*/  LDC.64 R8, c[0x0][0x380] ;  /* 0x0000e000ff087b82 */ /* 0x000ea20000000a00 */
[----:B-1----:R-:W-:-:S05]  /*08f0*/  IADD3 R11, PT, PT, R7, R0, RZ ;  /* 0x00000000070b7210 */ /* 0x002fca0007ffe0ff */
[----:B--2---:R-:W-:Y:S02]  /*0900*/  IMAD.WIDE R8, R11, 0x4, R8 ;  /* 0x000000040b087825 */ /* 0x004fe400078e0208 */
[----:B------:R-:W2:Y:S04]  /*0910*/  LDG.E R11, desc[UR6][R2.64] ;  /* 0x00000006020b7981 */ /* 0x000ea8000c1e1900 */
[----:B------:R-:W2:Y:S02]  /*0920*/  LDG.E R10, desc[UR6][R8.64] ;  /* 0x00000006080a7981 */ /* 0x000ea4000c1e1900 */
[----:B--2---:R-:W-:-:S05]  /*0930*/  FMUL R11, R10, R11 ;  /* 0x0000000b0a0b7220 */ /* 0x004fca0000400000 */
[----:B------:R2:W-:Y:S04]  /*0940*/  STG.E desc[UR6][R4.64], R11 ;  /* 0x0000000b04007986 */ /* 0x0005e8000c101906 */
[----:B------:R-:W3:Y:S04]  /*0950*/  LDG.E R10, desc[UR6][R8.64+0x4] ;  /* 0x00000406080a7981 */ /* 0x000ee8000c1e1900 */
[----:B0-----:R-:W3:Y:S02]  /*0960*/  LDG.E R13, desc[UR6][R2.64] ;  /* 0x00000006020d7981 */ /* 0x001ee4000c1e1900 */
[----:B---3--:R-:W-:-:S05]  /*0970*/  FMUL R13, R10, R13 ;  /* 0x0000000d0a0d7220 */ /* 0x008fca0000400000 */
[----:B------:R2:W-:Y:S04]  /*0980*/  STG.E desc[UR6][R4.64], R13 ;  /* 0x0000000d04007986 */ /* 0x0005e8000c101906 */
[----:B------:R-:W3:Y:S04]  /*0990*/  LDG.E R10, desc[UR6][R8.64+0x8] ;  /* 0x00000806080a7981 */ /* 0x000ee8000c1e1900 */
[----:B------:R-:W3:Y:S02]  /*09a0*/  LDG.E R15, desc[UR6][R2.64] ;  /* 0x00000006020f7981 */ /* 0x000ee4000c1e1900 */
[----:B---3--:R-:W-:-:S05]  /*09b0*/  FMUL R15, R10, R15 ;  /* 0x0000000f0a0f7220 */ /* 0x008fca0000400000 */
[----:B------:R2:W-:Y:S04]  /*09c0*/  STG.E desc[UR6][R4.64], R15 ;  /* 0x0000000f04007986 */ /* 0x0005e8000c101906 */
[----:B------:R-:W3:Y:S04]  /*09d0*/  LDG.E R10, desc[UR6][R8.64+0xc] ;  /* 0x00000c06080a7981 */ /* 0x000ee8000c1e1900 */
[----:B------:R-:W3:Y:S01]  /*09e0*/  LDG.E R17, desc[UR6][R2.64] ;  /* 0x0000000602117981 */ /* 0x000ee2000c1e1900 */
[----:B------:R-:W-:Y:S01]  /*09f0*/  IADD3 R0, PT, PT, R0, 0x4, RZ ;  /* 0x0000000400007810 */ /* 0x000fe20007ffe0ff */
[----:B---3--:R-:W-:-:S05]  /*0a00*/  FMUL R17, R10, R17 ;  /* 0x000000110a117220 */ /* 0x008fca0000400000 */
[----:B------:R2:W-:Y:S02]  /*0a10*/  STG.E desc[UR6][R4.64], R17 ;  /* 0x0000001104007986 */ /* 0x0005e4000c101906 */
.L_x_3:
[----:B------:R-:W-:Y:S05]  /*0a20*/  @!P1 EXIT ;  /* 0x000000000000994d */ /* 0x000fea0003800000 */
[----:B------:R-:W3:Y:S01]  /*0a30*/  LDC.64 R8, c[0x0][0x380] ;  /* 0x0000e000ff087b82 */ /* 0x000ee20000000a00 */
[----:B-12---:R-:W-:Y:S02]  /*0a40*/  IADD3 R11, PT, PT, R7, R0, RZ ;  /* 0x00000000070b7210 */ /* 0x006fe40007ffe0ff */
[----:B------:R-:W-:-:S07]  /*0a50*/  IADD3 R0, PT, PT, -R6, RZ, RZ ;  /* 0x000000ff06007210 */ /* 0x000fce0007ffe1ff */
.L_x_4:
[C---:B---3--:R-:W-:Y:S01]  /*0a60*/  IMAD.WIDE R6, R11.reuse, 0x4, R8 ;  /* 0x000000040b067825 */ /* 0x048fe200078e0208 */
[----:B01----:R-:W2:Y:S05]  /*0a70*/  LDG.E R13, desc[UR6][R2.64] ;  /* 0x00000006020d7981 */ /* 0x003eaa000c1e1900 */
[----:B------:R-:W2:Y:S01]  /*0a80*/  LDG.E R6, desc[UR6][R6.64] ;  /* 0x0000000606067981 */ /* 0x000ea2000c1e1900 */
[----:B------:R-:W-:Y:S02]  /*0a90*/  IADD3 R0, PT, PT, R0, 0x1, RZ ;  /* 0x0000000100007810 */ /* 0x000fe40007ffe0ff */
[----:B------:R-:W-:Y:S02]  /*0aa0*/  IADD3 R11, PT, PT, R11, 0x1, RZ ;  /* 0x000000010b0b7810 */ /* 0x000fe40007ffe0ff */
[----:B------:R-:W-:Y:S01]  /*0ab0*/  ISETP.NE.AND P0, PT, R0, RZ, PT ;  /* 0x000000ff0000720c */ /* 0x000fe20003f05270 */
[----:B--2---:R-:W-:-:S05]  /*0ac0*/  FMUL R13, R6, R13 ;  /* 0x0000000d060d7220 */ /* 0x004fca0000400000 */
[----:B------:R1:W-:Y:S07]  /*0ad0*/  STG.E desc[UR6][R4.64], R13 ;  /* 0x0000000d04007986 */ /* 0x0003ee000c101906 */
[----:B------:R-:W-:Y:S05]  /*0ae0*/  @P0 BRA `(.L_x_4) ;  /* 0xfffffffc00dc0947 */ /* 0x000fea000383ffff */
[----:B------:R-:W-:Y:S05]  /*0af0*/  EXIT ;  /* 0x000000000000794d */ /* 0x000fea0003800000 */
.L_x_5:
[----:B------:R-:W-:-:S00]  /*0b00*/  BRA `(.L_x_5) ;  /* 0xfffffffc00fc7947 */ /* 0x000fc0000383ffff */
[----:B------:R-:W-:-:S00]  /*0b10*/  NOP ;  /* 0x0000000000007918 */ /* 0x000fc00000000000 */
        /* <DEDUP_REMOVED lines=14> */
.L_x_6:


//--------------------- .nv.shared.reserved.0     --------------------------
	.section	.nv.shared.reserved.0,"aw",@nobits
	.weak		__nv_reservedSMEM_offset_0_alias
	.size		__nv_reservedSMEM_offset_0_alias, 0, 64
	.other		__nv_reservedSMEM_offset_0_alias,@"STO_CUDA_RESERVED_SHARED STV_DEFAULT"
__nv_reservedSMEM_offset_0_alias:
	.zero		0
	.zero		64


//--------------------- .nv.constant0._Z8multiplyPfS_S_i --------------------------
	.section	.nv.constant0._Z8multiplyPfS_S_i,"a",@progbits
	.sectionflags	@""
	.align	4
.nv.constant0._Z8multiplyPfS_S_i:
	.zero		924


//--------------------- SYMBOLS --------------------------

	.type		.nv.reservedSmem.offset0,@object
	.size		.nv.reservedSmem.offset0,0x4
